//
// Generated by NVIDIA NVVM Compiler
//
// Compiler Build ID: CL-36424714
// Cuda compilation tools, release 13.0, V13.0.88
// Based on NVVM 20.0.0
//

.version 9.0
.target sm_100
.address_size 64

	// .globl	_Z7sharpenPiS_S_iiii

.visible .entry _Z7sharpenPiS_S_iiii(
	.param .u64 .ptr .align 1 _Z7sharpenPiS_S_iiii_param_0,
	.param .u64 .ptr .align 1 _Z7sharpenPiS_S_iiii_param_1,
	.param .u64 .ptr .align 1 _Z7sharpenPiS_S_iiii_param_2,
	.param .u32 _Z7sharpenPiS_S_iiii_param_3,
	.param .u32 _Z7sharpenPiS_S_iiii_param_4,
	.param .u32 _Z7sharpenPiS_S_iiii_param_5,
	.param .u32 _Z7sharpenPiS_S_iiii_param_6
)
{
	.reg .pred 	%p<87>;
	.reg .b32 	%r<199>;
	.reg .b64 	%rd<41>;

	ld.param.u64 	%rd9, [_Z7sharpenPiS_S_iiii_param_0];
	ld.param.u64 	%rd10, [_Z7sharpenPiS_S_iiii_param_2];
	ld.param.u32 	%r79, [_Z7sharpenPiS_S_iiii_param_3];
	ld.param.u32 	%r80, [_Z7sharpenPiS_S_iiii_param_4];
	ld.param.u32 	%r82, [_Z7sharpenPiS_S_iiii_param_6];
	cvta.to.global.u64 	%rd1, %rd9;
	cvta.to.global.u64 	%rd2, %rd10;
	mov.u32 	%r83, %tid.x;
	mov.u32 	%r84, %ctaid.x;
	mov.u32 	%r85, %ntid.x;
	mad.lo.s32 	%r1, %r84, %r85, %r83;
	mul.lo.s32 	%r86, %r80, %r79;
	setp.ge.s32 	%p1, %r1, %r86;
	@%p1 bra 	$L__BB0_47;
	ld.param.u32 	%r163, [_Z7sharpenPiS_S_iiii_param_5];
	div.s32 	%r88, %r1, %r79;
	shr.u32 	%r89, %r163, 31;
	add.s32 	%r90, %r163, %r89;
	shr.s32 	%r91, %r90, 1;
	neg.s32 	%r2, %r91;
	sub.s32 	%r3, %r88, %r91;
	mul.lo.s32 	%r92, %r88, %r79;
	sub.s32 	%r4, %r1, %r92;
	sub.s32 	%r5, %r4, %r91;
	setp.lt.s32 	%p2, %r163, 1;
	mov.b32 	%r173, 0;
	@%p2 bra 	$L__BB0_44;
	ld.param.u32 	%r164, [_Z7sharpenPiS_S_iiii_param_5];
	add.s32 	%r94, %r5, %r164;
	add.s32 	%r95, %r5, 1;
	max.s32 	%r96, %r94, %r95;
	sub.s32 	%r97, %r96, %r5;
	and.b32  	%r6, %r97, 7;
	and.b32  	%r7, %r97, 3;
	sub.s32 	%r98, %r4, %r96;
	add.s32 	%r8, %r98, %r2;
	and.b32  	%r9, %r97, 1;
	and.b32  	%r99, %r97, -8;
	neg.s32 	%r10, %r99;
	mov.b32 	%r173, 0;
	mov.u32 	%r166, %r3;
$L__BB0_3:
	setp.gt.u32 	%p3, %r8, -8;
	sub.s32 	%r101, %r166, %r3;
	mul.lo.s32 	%r169, %r101, 3;
	sub.s32 	%r14, %r169, %r5;
	mul.lo.s32 	%r15, %r166, %r79;
	mov.u32 	%r189, %r5;
	@%p3 bra 	$L__BB0_22;
	add.s32 	%r170, %r5, %r15;
	cvt.s64.s32 	%rd14, %r15;
	mov.u32 	%r168, %r10;
	mov.u32 	%r171, %r5;
$L__BB0_5:
	.pragma "nounroll";
	setp.ge.s32 	%p4, %r166, %r80;
	or.b32  	%r102, %r171, %r166;
	setp.lt.s32 	%p5, %r102, 0;
	setp.ge.s32 	%p6, %r171, %r79;
	or.pred  	%p7, %p6, %p4;
	mul.wide.s32 	%rd11, %r169, 4;
	add.s64 	%rd3, %rd2, %rd11;
	or.pred  	%p8, %p7, %p5;
	@%p8 bra 	$L__BB0_7;
	ld.global.u32 	%r103, [%rd3];
	mul.wide.s32 	%rd12, %r170, 4;
	add.s64 	%rd13, %rd1, %rd12;
	ld.global.u32 	%r104, [%rd13];
	mad.lo.s32 	%r173, %r104, %r103, %r173;
$L__BB0_7:
	add.s32 	%r24, %r171, 1;
	or.b32  	%r105, %r24, %r166;
	setp.lt.s32 	%p10, %r105, 0;
	setp.ge.s32 	%p11, %r24, %r79;
	or.pred  	%p12, %p11, %p4;
	cvt.s64.s32 	%rd15, %r171;
	add.s64 	%rd16, %rd15, %rd14;
	shl.b64 	%rd17, %rd16, 2;
	add.s64 	%rd4, %rd1, %rd17;
	or.pred  	%p13, %p12, %p10;
	@%p13 bra 	$L__BB0_9;
	ld.global.u32 	%r106, [%rd3+4];
	ld.global.u32 	%r107, [%rd4+4];
	mad.lo.s32 	%r173, %r107, %r106, %r173;
$L__BB0_9:
	add.s32 	%r27, %r24, 1;
	or.b32  	%r108, %r27, %r166;
	setp.lt.s32 	%p15, %r108, 0;
	setp.ge.s32 	%p16, %r27, %r79;
	or.pred  	%p17, %p16, %p4;
	or.pred  	%p18, %p17, %p15;
	@%p18 bra 	$L__BB0_11;
	ld.global.u32 	%r109, [%rd3+8];
	ld.global.u32 	%r110, [%rd4+8];
	mad.lo.s32 	%r173, %r110, %r109, %r173;
$L__BB0_11:
	add.s32 	%r30, %r27, 1;
	or.b32  	%r111, %r30, %r166;
	setp.lt.s32 	%p20, %r111, 0;
	setp.ge.s32 	%p21, %r30, %r79;
	or.pred  	%p22, %p21, %p4;
	or.pred  	%p23, %p22, %p20;
	@%p23 bra 	$L__BB0_13;
	ld.global.u32 	%r112, [%rd3+12];
	ld.global.u32 	%r113, [%rd4+12];
	mad.lo.s32 	%r173, %r113, %r112, %r173;
$L__BB0_13:
	add.s32 	%r33, %r30, 1;
	or.b32  	%r114, %r33, %r166;
	setp.lt.s32 	%p25, %r114, 0;
	setp.ge.s32 	%p26, %r33, %r79;
	or.pred  	%p27, %p26, %p4;
	or.pred  	%p28, %p27, %p25;
	@%p28 bra 	$L__BB0_15;
	ld.global.u32 	%r115, [%rd3+16];
	ld.global.u32 	%r116, [%rd4+16];
	mad.lo.s32 	%r173, %r116, %r115, %r173;
$L__BB0_15:
	add.s32 	%r36, %r33, 1;
	or.b32  	%r117, %r36, %r166;
	setp.lt.s32 	%p30, %r117, 0;
	setp.ge.s32 	%p31, %r36, %r79;
	or.pred  	%p32, %p31, %p4;
	or.pred  	%p33, %p32, %p30;
	@%p33 bra 	$L__BB0_17;
	ld.global.u32 	%r118, [%rd3+20];
	ld.global.u32 	%r119, [%rd4+20];
	mad.lo.s32 	%r173, %r119, %r118, %r173;
$L__BB0_17:
	add.s32 	%r39, %r36, 1;
	or.b32  	%r120, %r39, %r166;
	setp.lt.s32 	%p35, %r120, 0;
	setp.ge.s32 	%p36, %r39, %r79;
	or.pred  	%p37, %p36, %p4;
	or.pred  	%p38, %p37, %p35;
	@%p38 bra 	$L__BB0_19;
	ld.global.u32 	%r121, [%rd3+24];
	ld.global.u32 	%r122, [%rd4+24];
	mad.lo.s32 	%r173, %r122, %r121, %r173;
$L__BB0_19:
	add.s32 	%r42, %r39, 1;
	or.b32  	%r123, %r42, %r166;
	setp.lt.s32 	%p40, %r123, 0;
	setp.ge.s32 	%p41, %r42, %r79;
	or.pred  	%p42, %p41, %p4;
	or.pred  	%p43, %p42, %p40;
	@%p43 bra 	$L__BB0_21;
	ld.global.u32 	%r124, [%rd3+28];
	ld.global.u32 	%r125, [%rd4+28];
	mad.lo.s32 	%r173, %r125, %r124, %r173;
$L__BB0_21:
	add.s32 	%r189, %r171, 8;
	add.s32 	%r170, %r170, 8;
	add.s32 	%r169, %r169, 8;
	add.s32 	%r168, %r168, 8;
	setp.ne.s32 	%p44, %r168, 0;
	add.s32 	%r171, %r42, 1;
	@%p44 bra 	$L__BB0_5;
$L__BB0_22:
	setp.eq.s32 	%p45, %r6, 0;
	@%p45 bra 	$L__BB0_43;
	add.s32 	%r127, %r6, -1;
	setp.lt.u32 	%p46, %r127, 3;
	@%p46 bra 	$L__BB0_33;
	setp.ge.s32 	%p47, %r166, %r80;
	or.b32  	%r128, %r189, %r166;
	setp.lt.s32 	%p48, %r128, 0;
	setp.ge.s32 	%p49, %r189, %r79;
	or.pred  	%p50, %p49, %p47;
	add.s32 	%r129, %r14, %r189;
	mul.wide.s32 	%rd18, %r129, 4;
	add.s64 	%rd5, %rd2, %rd18;
	or.pred  	%p51, %p50, %p48;
	@%p51 bra 	$L__BB0_26;
	ld.global.u32 	%r130, [%rd5];
	add.s32 	%r131, %r189, %r15;
	mul.wide.s32 	%rd19, %r131, 4;
	add.s64 	%rd20, %rd1, %rd19;
	ld.global.u32 	%r132, [%rd20];
	mad.lo.s32 	%r173, %r132, %r130, %r173;
$L__BB0_26:
	add.s32 	%r133, %r189, 1;
	or.b32  	%r134, %r133, %r166;
	setp.lt.s32 	%p53, %r134, 0;
	setp.ge.s32 	%p54, %r133, %r79;
	or.pred  	%p55, %p54, %p47;
	cvt.s64.s32 	%rd21, %r15;
	cvt.s64.s32 	%rd22, %r189;
	add.s64 	%rd23, %rd22, %rd21;
	shl.b64 	%rd24, %rd23, 2;
	add.s64 	%rd6, %rd1, %rd24;
	or.pred  	%p56, %p55, %p53;
	@%p56 bra 	$L__BB0_28;
	ld.global.u32 	%r135, [%rd5+4];
	ld.global.u32 	%r136, [%rd6+4];
	mad.lo.s32 	%r173, %r136, %r135, %r173;
$L__BB0_28:
	add.s32 	%r137, %r189, 2;
	or.b32  	%r138, %r137, %r166;
	setp.lt.s32 	%p58, %r138, 0;
	setp.ge.s32 	%p59, %r137, %r79;
	or.pred  	%p60, %p59, %p47;
	or.pred  	%p61, %p60, %p58;
	@%p61 bra 	$L__BB0_30;
	ld.global.u32 	%r139, [%rd5+8];
	ld.global.u32 	%r140, [%rd6+8];
	mad.lo.s32 	%r173, %r140, %r139, %r173;
$L__BB0_30:
	add.s32 	%r141, %r189, 3;
	or.b32  	%r142, %r141, %r166;
	setp.lt.s32 	%p63, %r142, 0;
	setp.ge.s32 	%p64, %r141, %r79;
	or.pred  	%p65, %p64, %p47;
	or.pred  	%p66, %p65, %p63;
	@%p66 bra 	$L__BB0_32;
	ld.global.u32 	%r143, [%rd5+12];
	ld.global.u32 	%r144, [%rd6+12];
	mad.lo.s32 	%r173, %r144, %r143, %r173;
$L__BB0_32:
	add.s32 	%r189, %r189, 4;
$L__BB0_33:
	setp.eq.s32 	%p67, %r7, 0;
	@%p67 bra 	$L__BB0_43;
	setp.eq.s32 	%p68, %r7, 1;
	@%p68 bra 	$L__BB0_40;
	setp.ge.s32 	%p69, %r166, %r80;
	or.b32  	%r146, %r189, %r166;
	setp.lt.s32 	%p70, %r146, 0;
	setp.ge.s32 	%p71, %r189, %r79;
	or.pred  	%p72, %p71, %p69;
	add.s32 	%r147, %r14, %r189;
	mul.wide.s32 	%rd25, %r147, 4;
	add.s64 	%rd7, %rd2, %rd25;
	or.pred  	%p73, %p72, %p70;
	@%p73 bra 	$L__BB0_37;
	ld.global.u32 	%r148, [%rd7];
	add.s32 	%r149, %r189, %r15;
	mul.wide.s32 	%rd26, %r149, 4;
	add.s64 	%rd27, %rd1, %rd26;
	ld.global.u32 	%r150, [%rd27];
	mad.lo.s32 	%r173, %r150, %r148, %r173;
$L__BB0_37:
	setp.ge.s32 	%p74, %r166, %r80;
	add.s32 	%r151, %r189, 1;
	or.b32  	%r152, %r151, %r166;
	setp.lt.s32 	%p75, %r152, 0;
	setp.ge.s32 	%p76, %r151, %r79;
	or.pred  	%p77, %p76, %p74;
	or.pred  	%p78, %p77, %p75;
	@%p78 bra 	$L__BB0_39;
	ld.global.u32 	%r153, [%rd7+4];
	cvt.s64.s32 	%rd28, %r15;
	cvt.s64.s32 	%rd29, %r189;
	add.s64 	%rd30, %rd29, %rd28;
	shl.b64 	%rd31, %rd30, 2;
	add.s64 	%rd32, %rd1, %rd31;
	ld.global.u32 	%r154, [%rd32+4];
	mad.lo.s32 	%r173, %r154, %r153, %r173;
$L__BB0_39:
	add.s32 	%r189, %r189, 2;
$L__BB0_40:
	setp.eq.s32 	%p79, %r9, 0;
	@%p79 bra 	$L__BB0_43;
	setp.ge.s32 	%p80, %r166, %r80;
	or.b32  	%r155, %r189, %r166;
	setp.lt.s32 	%p81, %r155, 0;
	setp.ge.s32 	%p82, %r189, %r79;
	or.pred  	%p83, %p82, %p80;
	or.pred  	%p84, %p83, %p81;
	@%p84 bra 	$L__BB0_43;
	add.s32 	%r156, %r14, %r189;
	mul.wide.s32 	%rd33, %r156, 4;
	add.s64 	%rd34, %rd2, %rd33;
	ld.global.u32 	%r157, [%rd34];
	add.s32 	%r158, %r189, %r15;
	mul.wide.s32 	%rd35, %r158, 4;
	add.s64 	%rd36, %rd1, %rd35;
	ld.global.u32 	%r159, [%rd36];
	mad.lo.s32 	%r173, %r159, %r157, %r173;
$L__BB0_43:
	ld.param.u32 	%r165, [_Z7sharpenPiS_S_iiii_param_5];
	add.s32 	%r166, %r166, 1;
	add.s32 	%r160, %r3, %r165;
	setp.lt.s32 	%p85, %r166, %r160;
	@%p85 bra 	$L__BB0_3;
$L__BB0_44:
	setp.eq.s32 	%p86, %r82, 0;
	@%p86 bra 	$L__BB0_46;
	div.s32 	%r173, %r173, %r82;
$L__BB0_46:
	ld.param.u64 	%rd40, [_Z7sharpenPiS_S_iiii_param_1];
	max.s32 	%r161, %r173, 0;
	min.s32 	%r162, %r161, 255;
	cvta.to.global.u64 	%rd37, %rd40;
	mul.wide.s32 	%rd38, %r1, 4;
	add.s64 	%rd39, %rd37, %rd38;
	st.global.u32 	[%rd39], %r162;
$L__BB0_47:
	ret;

}


// ===== COMPILED SASS (sm_100) =====

	.target	sm_100

	.elftype	@"ET_EXEC"


//--------------------- .note.nv.tkinfo           --------------------------
	.section	.note.nv.tkinfo,"",@"SHT_NOTE"
	.sectionflags	@"SHF_NOTE_NV_TKINFO"
	.tkinfo
        /*0018*/ 	.word	0x00000002
        /*0030*/ 	.string	""
        /*0030*/ 	.string	"ptxas"
        /*0030*/ 	.string	"Cuda compilation tools, release 13.0, V13.0.88"
        /*0030*/ 	.string	"Build cuda_13.0.r13.0/compiler.36424714_0"
        /*0030*/ 	.string	"-arch sm_100 -m 64 "



//--------------------- .note.nv.cuinfo           --------------------------
	.section	.note.nv.cuinfo,"",@"SHT_NOTE"
	.sectionflags	@"SHF_NOTE_NV_CUINFO"
        /*0018*/ 	.short	0x0002
        /*001a*/ 	.short	0x0064
        /*001c*/ 	.short	0x0082
	.zero		2


//--------------------- .nv.info                  --------------------------
	.section	.nv.info,"",@"SHT_CUDA_INFO"
	.align	4


	//----- nvinfo : EIATTR_REGCOUNT
	.align		4
        /*0000*/ 	.byte	0x04, 0x2f
        /*0002*/ 	.short	(.L_1 - .L_0)
	.align		4
.L_0:
        /*0004*/ 	.word	index@(_Z7sharpenPiS_S_iiii)
        /*0008*/ 	.word	0x0000001e


	//----- nvinfo : EIATTR_FRAME_SIZE
	.align		4
.L_1:
        /*000c*/ 	.byte	0x04, 0x11
        /*000e*/ 	.short	(.L_3 - .L_2)
	.align		4
.L_2:
        /*0010*/ 	.word	index@(_Z7sharpenPiS_S_iiii)
        /*0014*/ 	.word	0x00000000


	//----- nvinfo : EIATTR_MIN_STACK_SIZE
	.align		4
.L_3:
        /*0018*/ 	.byte	0x04, 0x12
        /*001a*/ 	.short	(.L_5 - .L_4)
	.align		4
.L_4:
        /*001c*/ 	.word	index@(_Z7sharpenPiS_S_iiii)
        /*0020*/ 	.word	0x00000000
.L_5:


//--------------------- .nv.compat                --------------------------
	.section	.nv.compat,"",@"SHT_CUDA_COMPAT_INFO"
	.align	4
        /*0000*/ 	.byte	0x02, 0x09, 0x00, 0x00, 0x02, 0x02, 0x01, 0x00, 0x02, 0x05, 0x05, 0x00, 0x03, 0x07, 0x01, 0x01
        /*0010*/ 	.byte	0x02, 0x03, 0x00, 0x00, 0x02, 0x06, 0x01, 0x00, 0x04, 0x0b, 0x08, 0x00, 0x09, 0x00, 0x00, 0x00
        /*0020*/ 	.byte	0x00, 0x00, 0x00, 0x00


//--------------------- .nv.info._Z7sharpenPiS_S_iiii --------------------------
	.section	.nv.info._Z7sharpenPiS_S_iiii,"",@"SHT_CUDA_INFO"
	.sectionflags	@""
	.align	4


	//----- nvinfo : EIATTR_CUDA_API_VERSION
	.align		4
        /*0000*/ 	.byte	0x04, 0x37
        /*0002*/ 	.short	(.L_7 - .L_6)
.L_6:
        /*0004*/ 	.word	0x00000082


	//----- nvinfo : EIATTR_KPARAM_INFO
	.align		4
.L_7:
        /*0008*/ 	.byte	0x04, 0x17
        /*000a*/ 	.short	(.L_9 - .L_8)
.L_8:
        /*000c*/ 	.word	0x00000000
        /*0010*/ 	.short	0x0006
        /*0012*/ 	.short	0x0024
        /*0014*/ 	.byte	0x00, 0xf0, 0x11, 0x00


	//----- nvinfo : EIATTR_KPARAM_INFO
	.align		4
.L_9:
        /*0018*/ 	.byte	0x04, 0x17
        /*001a*/ 	.short	(.L_11 - .L_10)
.L_10:
        /*001c*/ 	.word	0x00000000
        /*0020*/ 	.short	0x0005
        /*0022*/ 	.short	0x0020
        /*0024*/ 	.byte	0x00, 0xf0, 0x11, 0x00


	//----- nvinfo : EIATTR_KPARAM_INFO
	.align		4
.L_11:
        /*0028*/ 	.byte	0x04, 0x17
        /*002a*/ 	.short	(.L_13 - .L_12)
.L_12:
        /*002c*/ 	.word	0x00000000
        /*0030*/ 	.short	0x0004
        /*0032*/ 	.short	0x001c
        /*0034*/ 	.byte	0x00, 0xf0, 0x11, 0x00


	//----- nvinfo : EIATTR_KPARAM_INFO
	.align		4
.L_13:
        /*0038*/ 	.byte	0x04, 0x17
        /*003a*/ 	.short	(.L_15 - .L_14)
.L_14:
        /*003c*/ 	.word	0x00000000
        /*0040*/ 	.short	0x0003
        /*0042*/ 	.short	0x0018
        /*0044*/ 	.byte	0x00, 0xf0, 0x11, 0x00


	//----- nvinfo : EIATTR_KPARAM_INFO
	.align		4
.L_15:
        /*0048*/ 	.byte	0x04, 0x17
        /*004a*/ 	.short	(.L_17 - .L_16)
.L_16:
        /*004c*/ 	.word	0x00000000
        /*0050*/ 	.short	0x0002
        /*0052*/ 	.short	0x0010
        /*0054*/ 	.byte	0x00, 0xf5, 0x21, 0x00


	//----- nvinfo : EIATTR_KPARAM_INFO
	.align		4
.L_17:
        /*0058*/ 	.byte	0x04, 0x17
        /*005a*/ 	.short	(.L_19 - .L_18)
.L_18:
        /*005c*/ 	.word	0x00000000
        /*0060*/ 	.short	0x0001
        /*0062*/ 	.short	0x0008
        /*0064*/ 	.byte	0x00, 0xf5, 0x21, 0x00


	//----- nvinfo : EIATTR_KPARAM_INFO
	.align		4
.L_19:
        /*0068*/ 	.byte	0x04, 0x17
        /*006a*/ 	.short	(.L_21 - .L_20)
.L_20:
        /*006c*/ 	.word	0x00000000
        /*0070*/ 	.short	0x0000
        /*0072*/ 	.short	0x0000
        /*0074*/ 	.byte	0x00, 0xf5, 0x21, 0x00


	//----- nvinfo : EIATTR_SPARSE_MMA_MASK
	.align		4
.L_21:
        /*0078*/ 	.byte	0x03, 0x50
        /*007a*/ 	.short	0x0000


	//----- nvinfo : EIATTR_MAXREG_COUNT
	.align		4
        /*007c*/ 	.byte	0x03, 0x1b
        /*007e*/ 	.short	0x00ff


	//----- nvinfo : EIATTR_MERCURY_ISA_VERSION
	.align		4
        /*0080*/ 	.byte	0x03, 0x5f
        /*0082*/ 	.short	0x0101


	//----- nvinfo : EIATTR_VRC_CTA_INIT_COUNT
	.align		4
        /*0084*/ 	.byte	0x02, 0x4a
	.zero		1
	.zero		1


	//----- nvinfo : EIATTR_EXIT_INSTR_OFFSETS
	.align		4
        /*0088*/ 	.byte	0x04, 0x1c
        /*008a*/ 	.short	(.L_23 - .L_22)


	//   ....[0]....
.L_22:
        /*008c*/ 	.word	0x00000080


	//   ....[1]....
        /*0090*/ 	.word	0x000011f0


	//----- nvinfo : EIATTR_CRS_STACK_SIZE
	.align		4
.L_23:
        /*0094*/ 	.byte	0x04, 0x1e
        /*0096*/ 	.short	(.L_25 - .L_24)
.L_24:
        /*0098*/ 	.word	0x00000000


	//----- nvinfo : EIATTR_CBANK_PARAM_SIZE
	.align		4
.L_25:
        /*009c*/ 	.byte	0x03, 0x19
        /*009e*/ 	.short	0x0028


	//----- nvinfo : EIATTR_PARAM_CBANK
	.align		4
        /*00a0*/ 	.byte	0x04, 0x0a
        /*00a2*/ 	.short	(.L_27 - .L_26)
	.align		4
.L_26:
        /*00a4*/ 	.word	index@(.nv.constant0._Z7sharpenPiS_S_iiii)
        /*00a8*/ 	.short	0x0380
        /*00aa*/ 	.short	0x0028


	//----- nvinfo : EIATTR_SW_WAR
	.align		4
.L_27:
        /*00ac*/ 	.byte	0x04, 0x36
        /*00ae*/ 	.short	(.L_29 - .L_28)
.L_28:
        /*00b0*/ 	.word	0x00000008
.L_29:


//--------------------- .nv.callgraph             --------------------------
	.section	.nv.callgraph,"",@"SHT_CUDA_CALLGRAPH"
	.align	4
	.sectionentsize	8
	.align		4
        /*0000*/ 	.word	0x00000000
	.align		4
        /*0004*/ 	.word	0xffffffff
	.align		4
        /*0008*/ 	.word	0x00000000
	.align		4
        /*000c*/ 	.word	0xfffffffe
	.align		4
        /*0010*/ 	.word	0x00000000
	.align		4
        /*0014*/ 	.word	0xfffffffd
	.align		4
        /*0018*/ 	.word	0x00000000
	.align		4
        /*001c*/ 	.word	0xfffffffc


//--------------------- .text._Z7sharpenPiS_S_iiii --------------------------
	.section	.text._Z7sharpenPiS_S_iiii,"ax",@progbits
	.align	128
        .global         _Z7sharpenPiS_S_iiii
        .type           _Z7sharpenPiS_S_iiii,@function
        .size           _Z7sharpenPiS_S_iiii,(.L_x_14 - _Z7sharpenPiS_S_iiii)
        .other          _Z7sharpenPiS_S_iiii,@"STO_CUDA_ENTRY STV_DEFAULT"
_Z7sharpenPiS_S_iiii:
.text._Z7sharpenPiS_S_iiii:
[----:B------:R-:W-:Y:S01]  /*0000*/  LDC R1, c[0x0][0x37c] ;  /* 0x0000df00ff017b82 */ /* 0x000fe20000000800 */
[----:B------:R-:W0:Y:S07]  /*0010*/  S2R R3, SR_TID.X ;  /* 0x0000000000037919 */ /* 0x000e2e0000002100 */
[----:B------:R-:W0:Y:S08]  /*0020*/  S2UR UR4, SR_CTAID.X ;  /* 0x00000000000479c3 */ /* 0x000e300000002500 */
[----:B------:R-:W0:Y:S08]  /*0030*/  LDC R0, c[0x0][0x360] ;  /* 0x0000d800ff007b82 */ /* 0x000e300000000800 */
[----:B------:R-:W1:Y:S01]  /*0040*/  LDC.64 R4, c[0x0][0x398] ;  /* 0x0000e600ff047b82 */ /* 0x000e620000000a00 */
[----:B0-----:R-:W-:-:S02]  /*0050*/  IMAD R3, R0, UR4, R3 ;  /* 0x0000000400037c24 */ /* 0x001fc4000f8e0203 */
[----:B-1----:R-:W-:-:S05]  /*0060*/  IMAD R0, R5, R4, RZ ;  /* 0x0000000405007224 */ /* 0x002fca00078e02ff */
[----:B------:R-:W-:-:S13]  /*0070*/  ISETP.GE.AND P0, PT, R3, R0, PT ;  /* 0x000000000300720c */ /* 0x000fda0003f06270 */
[----:B------:R-:W-:Y:S05]  /*0080*/  @P0 EXIT ;  /* 0x000000000000094d */ /* 0x000fea0003800000 */
[----:B------:R-:W-:Y:S01]  /*0090*/  IABS R5, R4 ;  /* 0x0000000400057213 */ /* 0x000fe20000000000 */
[----:B------:R-:W0:Y:S03]  /*00a0*/  LDCU UR5, c[0x0][0x3a0] ;  /* 0x00007400ff0577ac */ /* 0x000e260008000800 */
[----:B------:R-:W1:Y:S01]  /*00b0*/  I2F.RP R0, R5 ;  /* 0x0000000500007306 */ /* 0x000e620000209400 */
[----:B------:R-:W2:Y:S07]  /*00c0*/  LDCU.64 UR6, c[0x0][0x358] ;  /* 0x00006b00ff0677ac */ /* 0x000eae0008000a00 */
[----:B-1----:R-:W1:Y:S01]  /*00d0*/  MUFU.RCP R0, R0 ;  /* 0x0000000000007308 */ /* 0x002e620000001000 */
[----:B0-----:R-:W-:Y:S01]  /*00e0*/  UISETP.GE.AND UP0, UPT, UR5, 0x1, UPT ;  /* 0x000000010500788c */ /* 0x001fe2000bf06270 */
[----:B-1----:R-:W-:-:S06]  /*00f0*/  VIADD R6, R0, 0xffffffe ;  /* 0x0ffffffe00067836 */ /* 0x002fcc0000000000 */
[----:B------:R0:W1:Y:S02]  /*0100*/  F2I.FTZ.U32.TRUNC.NTZ R7, R6 ;  /* 0x0000000600077305 */ /* 0x000064000021f000 */
[----:B0-----:R-:W-:Y:S02]  /*0110*/  IMAD.MOV.U32 R6, RZ, RZ, RZ ;  /* 0x000000ffff067224 */ /* 0x001fe400078e00ff */
[----:B-1----:R-:W-:-:S04]  /*0120*/  IMAD.MOV R2, RZ, RZ, -R7 ;  /* 0x000000ffff027224 */ /* 0x002fc800078e0a07 */
[----:B------:R-:W-:Y:S01]  /*0130*/  IMAD R9, R2, R5, RZ ;  /* 0x0000000502097224 */ /* 0x000fe200078e02ff */
[----:B------:R-:W-:-:S03]  /*0140*/  IABS R2, R3 ;  /* 0x0000000300027213 */ /* 0x000fc60000000000 */
[----:B------:R-:W-:-:S06]  /*0150*/  IMAD.HI.U32 R7, R7, R9, R6 ;  /* 0x0000000907077227 */ /* 0x000fcc00078e0006 */
[----:B------:R-:W-:-:S04]  /*0160*/  IMAD.HI.U32 R7, R7, R2, RZ ;  /* 0x0000000207077227 */ /* 0x000fc800078e00ff */
[----:B------:R-:W-:-:S04]  /*0170*/  IMAD.MOV R0, RZ, RZ, -R7 ;  /* 0x000000ffff007224 */ /* 0x000fc800078e0a07 */
[----:B------:R-:W-:-:S05]  /*0180*/  IMAD R0, R5, R0, R2 ;  /* 0x0000000005007224 */ /* 0x000fca00078e0202 */
[----:B------:R-:W-:-:S13]  /*0190*/  ISETP.GT.U32.AND P1, PT, R5, R0, PT ;  /* 0x000000000500720c */ /* 0x000fda0003f24070 */
[----:B------:R-:W-:Y:S02]  /*01a0*/  @!P1 IMAD.IADD R0, R0, 0x1, -R5 ;  /* 0x0000000100009824 */ /* 0x000fe400078e0a05 */
[----:B------:R-:W-:Y:S01]  /*01b0*/  @!P1 VIADD R7, R7, 0x1 ;  /* 0x0000000107079836 */ /* 0x000fe20000000000 */
[----:B------:R-:W-:Y:S02]  /*01c0*/  ISETP.NE.AND P1, PT, R4, RZ, PT ;  /* 0x000000ff0400720c */ /* 0x000fe40003f25270 */
[----:B------:R-:W-:Y:S02]  /*01d0*/  ISETP.GE.U32.AND P0, PT, R0, R5, PT ;  /* 0x000000050000720c */ /* 0x000fe40003f06070 */
[----:B------:R-:W-:-:S04]  /*01e0*/  LOP3.LUT R0, R3, R4, RZ, 0x3c, !PT ;  /* 0x0000000403007212 */ /* 0x000fc800078e3cff */
[----:B------:R-:W-:-:S07]  /*01f0*/  ISETP.GE.AND P2, PT, R0, RZ, PT ;  /* 0x000000ff0000720c */ /* 0x000fce0003f46270 */
[----:B------:R-:W-:-:S06]  /*0200*/  @P0 VIADD R7, R7, 0x1 ;  /* 0x0000000107070836 */ /* 0x000fcc0000000000 */
[----:B------:R-:W-:Y:S01]  /*0210*/  @!P2 IMAD.MOV R7, RZ, RZ, -R7 ;  /* 0x000000ffff07a224 */ /* 0x000fe200078e0a07 */
[----:B------:R-:W-:-:S05]  /*0220*/  @!P1 LOP3.LUT R7, RZ, R4, RZ, 0x33, !PT ;  /* 0x00000004ff079212 */ /* 0x000fca00078e33ff */
[----:B------:R-:W-:-:S04]  /*0230*/  IMAD.MOV R0, RZ, RZ, -R7 ;  /* 0x000000ffff007224 */ /* 0x000fc800078e0a07 */
[----:B------:R-:W-:Y:S02]  /*0240*/  IMAD R4, R4, R0, R3 ;  /* 0x0000000004047224 */ /* 0x000fe400078e0203 */
[----:B------:R-:W-:Y:S01]  /*0250*/  IMAD.MOV.U32 R0, RZ, RZ, RZ ;  /* 0x000000ffff007224 */ /* 0x000fe200078e00ff */
[----:B--2---:R-:W-:Y:S06]  /*0260*/  BRA.U !UP0, `(.L_x_0) ;  /* 0x0000000d085c7547 */ /* 0x004fec000b800000 */
[----:B------:R-:W-:Y:S01]  /*0270*/  ULEA.HI UR4, UR5, UR5, URZ, 0x1 ;  /* 0x0000000505047291 */ /* 0x000fe2000f8f08ff */
[----:B------:R-:W-:Y:S01]  /*0280*/  BSSY.RECONVERGENT B0, `(.L_x_0) ;  /* 0x00000d5000007945 */ /* 0x000fe20003800200 */
[----:B------:R-:W0:Y:S02]  /*0290*/  LDCU UR10, c[0x0][0x398] ;  /* 0x00007300ff0a77ac */ /* 0x000e240008000800 */
[----:B------:R-:W-:Y:S01]  /*02a0*/  USHF.R.S32.HI UR4, URZ, 0x1, UR4 ;  /* 0x00000001ff047899 */ /* 0x000fe20008011404 */
[----:B------:R-:W1:Y:S05]  /*02b0*/  LDCU.64 UR8, c[0x0][0x380] ;  /* 0x00007000ff0877ac */ /* 0x000e6a0008000a00 */
[----:B------:R-:W-:-:S04]  /*02c0*/  VIADD R2, R4, -UR4 ;  /* 0x8000000404027c36 */ /* 0x000fc80008000000 */
[----:B------:R-:W-:-:S05]  /*02d0*/  VIADD R5, R2, 0x1 ;  /* 0x0000000102057836 */ /* 0x000fca0000000000 */
[----:B------:R-:W-:-:S04]  /*02e0*/  VIADDMNMX R5, R2, UR5, R5, !PT ;  /* 0x0000000502057c46 */ /* 0x000fc8000f800105 */
[----:B------:R-:W-:Y:S01]  /*02f0*/  IADD3 R0, PT, PT, R4, -UR4, -R5 ;  /* 0x8000000404007c10 */ /* 0x000fe2000fffe805 */
[----:B------:R-:W-:Y:S02]  /*0300*/  IMAD.IADD R4, R5, 0x1, -R2 ;  /* 0x0000000105047824 */ /* 0x000fe400078e0a02 */
[----:B------:R-:W-:Y:S01]  /*0310*/  VIADD R5, R7, -UR4 ;  /* 0x8000000407057c36 */ /* 0x000fe20008000000 */
[----:B------:R-:W-:Y:S01]  /*0320*/  ISETP.GT.U32.AND P4, PT, R0, -0x8, PT ;  /* 0xfffffff80000780c */ /* 0x000fe20003f84070 */
[----:B------:R-:W-:Y:S01]  /*0330*/  IMAD.MOV.U32 R0, RZ, RZ, RZ ;  /* 0x000000ffff007224 */ /* 0x000fe200078e00ff */
[C---:B------:R-:W-:Y:S01]  /*0340*/  LOP3.LUT R9, R4.reuse, 0xfffffff8, RZ, 0xc0, !PT ;  /* 0xfffffff804097812 */ /* 0x040fe200078ec0ff */
[----:B------:R-:W-:Y:S01]  /*0350*/  IMAD.MOV.U32 R6, RZ, RZ, R5 ;  /* 0x000000ffff067224 */ /* 0x000fe200078e0005 */
[C---:B------:R-:W-:Y:S02]  /*0360*/  LOP3.LUT R7, R4.reuse, 0x7, RZ, 0xc0, !PT ;  /* 0x0000000704077812 */ /* 0x040fe400078ec0ff */
[----:B------:R-:W-:Y:S01]  /*0370*/  LOP3.LUT R8, R4, 0x3, RZ, 0xc0, !PT ;  /* 0x0000000304087812 */ /* 0x000fe200078ec0ff */
[----:B01----:R-:W-:-:S07]  /*0380*/  IMAD.MOV R9, RZ, RZ, -R9 ;  /* 0x000000ffff097224 */ /* 0x003fce00078e0a09 */
.L_x_11:
[----:B------:R-:W0:Y:S01]  /*0390*/  LDCU UR4, c[0x0][0x398] ;  /* 0x00007300ff0477ac */ /* 0x000e220008000800 */
[----:B------:R-:W-:Y:S01]  /*03a0*/  IMAD.IADD R10, R6, 0x1, -R5 ;  /* 0x00000001060a7824 */ /* 0x000fe200078e0a05 */
[----:B------:R-:W-:Y:S01]  /*03b0*/  BSSY.RECONVERGENT B1, `(.L_x_1) ;  /* 0x0000056000017945 */ /* 0x000fe20003800200 */
[----:B------:R-:W-:Y:S02]  /*03c0*/  IMAD.MOV.U32 R18, RZ, RZ, R2 ;  /* 0x000000ffff127224 */ /* 0x000fe400078e0002 */
[----:B------:R-:W-:-:S04]  /*03d0*/  IMAD R23, R10, 0x3, RZ ;  /* 0x000000030a177824 */ /* 0x000fc800078e02ff */
[----:B------:R-:W-:Y:S02]  /*03e0*/  IMAD.IADD R10, R23, 0x1, -R2 ;  /* 0x00000001170a7824 */ /* 0x000fe400078e0a02 */
[----:B0-----:R-:W-:-:S04]  /*03f0*/  IMAD.U32 R11, RZ, RZ, UR4 ;  /* 0x00000004ff0b7e24 */ /* 0x001fc8000f8e00ff */
[----:B------:R-:W-:Y:S01]  /*0400*/  IMAD R19, R6, R11, RZ ;  /* 0x0000000b06137224 */ /* 0x000fe200078e02ff */
[----:B------:R-:W-:Y:S06]  /*0410*/  @P4 BRA `(.L_x_2) ;  /* 0x00000004003c4947 */ /* 0x000fec0003800000 */
[----:B------:R-:W0:Y:S01]  /*0420*/  LDCU UR4, c[0x0][0x39c] ;  /* 0x00007380ff0477ac */ /* 0x000e220008000800 */
[----:B------:R-:W-:Y:S01]  /*0430*/  BSSY.RECONVERGENT B2, `(.L_x_3) ;  /* 0x000004c000027945 */ /* 0x000fe20003800200 */
[--C-:B------:R-:W-:Y:S01]  /*0440*/  IMAD.IADD R21, R2, 0x1, R19.reuse ;  /* 0x0000000102157824 */ /* 0x100fe200078e0213 */
[----:B------:R-:W-:Y:S01]  /*0450*/  SHF.R.S32.HI R20, RZ, 0x1f, R19 ;  /* 0x0000001fff147819 */ /* 0x000fe20000011413 */
[----:B------:R-:W-:Y:S02]  /*0460*/  IMAD.MOV.U32 R18, RZ, RZ, R9 ;  /* 0x000000ffff127224 */ /* 0x000fe400078e0009 */
[----:B------:R-:W-:Y:S01]  /*0470*/  IMAD.MOV.U32 R22, RZ, RZ, R2 ;  /* 0x000000ffff167224 */ /* 0x000fe200078e0002 */
[----:B0-----:R-:W-:-:S13]  /*0480*/  ISETP.GE.AND P2, PT, R6, UR4, PT ;  /* 0x0000000406007c0c */ /* 0x001fda000bf46270 */
.L_x_4:
[----:B------:R-:W-:Y:S01]  /*0490*/  IMAD.U32 R11, RZ, RZ, UR10 ;  /* 0x0000000aff0b7e24 */ /* 0x000fe2000f8e00ff */
[C---:B------:R-:W-:Y:S01]  /*04a0*/  LOP3.LUT R12, R22.reuse, R6, RZ, 0xfc, !PT ;  /* 0x00000006160c7212 */ /* 0x040fe200078efcff */
[----:B------:R-:W0:Y:S01]  /*04b0*/  LDC.64 R14, c[0x0][0x390] ;  /* 0x0000e400ff0e7b82 */ /* 0x000e220000000a00 */
[C---:B------:R-:W-:Y:S02]  /*04c0*/  VIADD R16, R22.reuse, 0x1 ;  /* 0x0000000116107836 */ /* 0x040fe40000000000 */
[----:B------:R-:W-:-:S04]  /*04d0*/  ISETP.GE.OR P0, PT, R22, R11, P2 ;  /* 0x0000000b1600720c */ /* 0x000fc80001706670 */
[----:B------:R-:W-:-:S13]  /*04e0*/  ISETP.LT.OR P1, PT, R12, RZ, P0 ;  /* 0x000000ff0c00720c */ /* 0x000fda0000721670 */
[----:B------:R-:W1:Y:S01]  /*04f0*/  @!P1 LDC.64 R12, c[0x0][0x380] ;  /* 0x0000e000ff0c9b82 */ /* 0x000e620000000a00 */
[----:B0-----:R-:W-:Y:S01]  /*0500*/  IMAD.WIDE R14, R23, 0x4, R14 ;  /* 0x00000004170e7825 */ /* 0x001fe200078e020e */
[C---:B------:R-:W-:Y:S02]  /*0510*/  ISETP.GE.OR P0, PT, R16.reuse, R11, P2 ;  /* 0x0000000b1000720c */ /* 0x040fe40001706670 */
[----:B------:R-:W-:Y:S02]  /*0520*/  LOP3.LUT R16, R16, R6, RZ, 0xfc, !PT ;  /* 0x0000000610107212 */ /* 0x000fe400078efcff */
[----:B------:R-:W2:Y:S01]  /*0530*/  @!P1 LDG.E R25, desc[UR6][R14.64] ;  /* 0x000000060e199981 */ /* 0x000ea2000c1e1900 */
[----:B------:R-:W-:Y:S02]  /*0540*/  IADD3 R17, P3, PT, R19, R22, RZ ;  /* 0x0000001613117210 */ /* 0x000fe40007f7e0ff */
[----:B------:R-:W-:Y:S01]  /*0550*/  ISETP.LT.OR P0, PT, R16, RZ, P0 ;  /* 0x000000ff1000720c */ /* 0x000fe20000701670 */
[----:B-1----:R-:W-:Y:S01]  /*0560*/  @!P1 IMAD.WIDE R12, R21, 0x4, R12 ;  /* 0x00000004150c9825 */ /* 0x002fe200078e020c */
[----:B------:R-:W-:-:S11]  /*0570*/  LEA.HI.X.SX32 R24, R22, R20, 0x1, P3 ;  /* 0x0000001416187211 */ /* 0x000fd600018f0eff */
[----:B------:R-:W3:Y:S04]  /*0580*/  @!P0 LDG.E R27, desc[UR6][R14.64+0x4] ;  /* 0x000004060e1b8981 */ /* 0x000ee8000c1e1900 */
[----:B------:R-:W2:Y:S01]  /*0590*/  @!P1 LDG.E R12, desc[UR6][R12.64] ;  /* 0x000000060c0c9981 */ /* 0x000ea2000c1e1900 */
[----:B------:R-:W-:-:S04]  /*05a0*/  LEA R16, P3, R17, UR8, 0x2 ;  /* 0x0000000811107c11 */ /* 0x000fc8000f8610ff */
[----:B------:R-:W-:-:S05]  /*05b0*/  LEA.HI.X R17, R17, UR9, R24, 0x2, P3 ;  /* 0x0000000911117c11 */ /* 0x000fca00098f1418 */
[----:B------:R-:W3:Y:S01]  /*05c0*/  @!P0 LDG.E R24, desc[UR6][R16.64+0x4] ;  /* 0x0000040610188981 */ /* 0x000ee2000c1e1900 */
[----:B--2---:R-:W-:Y:S02]  /*05d0*/  @!P1 IMAD R0, R25, R12, R0 ;  /* 0x0000000c19009224 */ /* 0x004fe400078e0200 */
[----:B------:R-:W-:-:S05]  /*05e0*/  VIADD R12, R22, 0x2 ;  /* 0x00000002160c7836 */ /* 0x000fca0000000000 */
[C---:B------:R-:W-:Y:S02]  /*05f0*/  ISETP.GE.OR P1, PT, R12.reuse, R11, P2 ;  /* 0x0000000b0c00720c */ /* 0x040fe40001726670 */
[----:B------:R-:W-:-:S04]  /*0600*/  LOP3.LUT R12, R12, R6, RZ, 0xfc, !PT ;  /* 0x000000060c0c7212 */ /* 0x000fc800078efcff */
[----:B------:R-:W-:Y:S01]  /*0610*/  ISETP.LT.OR P1, PT, R12, RZ, P1 ;  /* 0x000000ff0c00720c */ /* 0x000fe20000f21670 */
[----:B------:R-:W-:Y:S02]  /*0620*/  VIADD R12, R22, 0x3 ;  /* 0x00000003160c7836 */ /* 0x000fe40000000000 */
[----:B---3--:R-:W-:-:S03]  /*0630*/  @!P0 IMAD R0, R27, R24, R0 ;  /* 0x000000181b008224 */ /* 0x008fc600078e0200 */
[C---:B------:R-:W-:Y:S02]  /*0640*/  ISETP.GE.OR P3, PT, R12.reuse, R11, P2 ;  /* 0x0000000b0c00720c */ /* 0x040fe40001766670 */
[----:B------:R-:W-:-:S04]  /*0650*/  LOP3.LUT R24, R12, R6, RZ, 0xfc, !PT ;  /* 0x000000060c187212 */ /* 0x000fc800078efcff */
[----:B------:R-:W-:Y:S01]  /*0660*/  ISETP.LT.OR P3, PT, R24, RZ, P3 ;  /* 0x000000ff1800720c */ /* 0x000fe20001f61670 */
[----:B------:R-:W2:Y:S04]  /*0670*/  @!P1 LDG.E R13, desc[UR6][R14.64+0x8] ;  /* 0x000008060e0d9981 */ /* 0x000ea8000c1e1900 */
[----:B------:R-:W2:Y:S08]  /*0680*/  @!P1 LDG.E R12, desc[UR6][R16.64+0x8] ;  /* 0x00000806100c9981 */ /* 0x000eb0000c1e1900 */
[----:B------:R-:W3:Y:S04]  /*0690*/  @!P3 LDG.E R25, desc[UR6][R14.64+0xc] ;  /* 0x00000c060e19b981 */ /* 0x000ee8000c1e1900 */
[----:B------:R-:W3:Y:S01]  /*06a0*/  @!P3 LDG.E R24, desc[UR6][R16.64+0xc] ;  /* 0x00000c061018b981 */ /* 0x000ee2000c1e1900 */
[----:B------:R-:W-:-:S05]  /*06b0*/  VIADD R26, R22, 0x4 ;  /* 0x00000004161a7836 */ /* 0x000fca0000000000 */
[C---:B------:R-:W-:Y:S02]  /*06c0*/  ISETP.GE.OR P0, PT, R26.reuse, R11, P2 ;  /* 0x0000000b1a00720c */ /* 0x040fe40001706670 */
[----:B------:R-:W-:Y:S01]  /*06d0*/  LOP3.LUT R26, R26, R6, RZ, 0xfc, !PT ;  /* 0x000000061a1a7212 */ /* 0x000fe200078efcff */
[----:B--2---:R-:W-:-:S03]  /*06e0*/  @!P1 IMAD R0, R13, R12, R0 ;  /* 0x0000000c0d009224 */ /* 0x004fc600078e0200 */
[----:B------:R-:W-:Y:S01]  /*06f0*/  ISETP.LT.OR P1, PT, R26, RZ, P0 ;  /* 0x000000ff1a00720c */ /* 0x000fe20000721670 */
[----:B------:R-:W-:-:S05]  /*0700*/  VIADD R12, R22, 0x5 ;  /* 0x00000005160c7836 */ /* 0x000fca0000000000 */
[C---:B------:R-:W-:Y:S02]  /*0710*/  ISETP.GE.OR P0, PT, R12.reuse, R11, P2 ;  /* 0x0000000b0c00720c */ /* 0x040fe40001706670 */
[----:B------:R-:W-:Y:S01]  /*0720*/  LOP3.LUT R12, R12, R6, RZ, 0xfc, !PT ;  /* 0x000000060c0c7212 */ /* 0x000fe200078efcff */
[----:B---3--:R-:W-:-:S04]  /*0730*/  @!P3 IMAD R0, R25, R24, R0 ;  /* 0x000000181900b224 */ /* 0x008fc800078e0200 */
[----:B------:R-:W2:Y:S04]  /*0740*/  @!P1 LDG.E R25, desc[UR6][R14.64+0x10] ;  /* 0x000010060e199981 */ /* 0x000ea8000c1e1900 */
[----:B------:R-:W2:Y:S01]  /*0750*/  @!P1 LDG.E R24, desc[UR6][R16.64+0x10] ;  /* 0x0000100610189981 */ /* 0x000ea2000c1e1900 */
[----:B------:R-:W-:-:S13]  /*0760*/  ISETP.LT.OR P0, PT, R12, RZ, P0 ;  /* 0x000000ff0c00720c */ /* 0x000fda0000701670 */
[----:B------:R-:W3:Y:S04]  /*0770*/  @!P0 LDG.E R12, desc[UR6][R14.64+0x14] ;  /* 0x000014060e0c8981 */ /* 0x000ee8000c1e1900 */
[----:B------:R-:W3:Y:S01]  /*0780*/  @!P0 LDG.E R13, desc[UR6][R16.64+0x14] ;  /* 0x00001406100d8981 */ /* 0x000ee2000c1e1900 */
[----:B------:R-:W-:Y:S02]  /*0790*/  VIADD R26, R22, 0x6 ;  /* 0x00000006161a7836 */ /* 0x000fe40000000000 */
[----:B--2---:R-:W-:-:S03]  /*07a0*/  @!P1 IMAD R0, R25, R24, R0 ;  /* 0x0000001819009224 */ /* 0x004fc600078e0200 */
[-C--:B------:R-:W-:Y:S02]  /*07b0*/  ISETP.GE.OR P1, PT, R26, R11.reuse, P2 ;  /* 0x0000000b1a00720c */ /* 0x080fe40001726670 */
[----:B------:R-:W-:Y:S02]  /*07c0*/  IADD3 R24, PT, PT, R22, 0x7, RZ ;  /* 0x0000000716187810 */ /* 0x000fe40007ffe0ff */
[-C--:B------:R-:W-:Y:S02]  /*07d0*/  LOP3.LUT R26, R26, R6.reuse, RZ, 0xfc, !PT ;  /* 0x000000061a1a7212 */ /* 0x080fe400078efcff */
[----:B------:R-:W-:Y:S02]  /*07e0*/  ISETP.GE.OR P3, PT, R24, R11, P2 ;  /* 0x0000000b1800720c */ /* 0x000fe40001766670 */
[----:B------:R-:W-:Y:S02]  /*07f0*/  ISETP.LT.OR P1, PT, R26, RZ, P1 ;  /* 0x000000ff1a00720c */ /* 0x000fe40000f21670 */
[----:B------:R-:W-:-:S04]  /*0800*/  LOP3.LUT R24, R24, R6, RZ, 0xfc, !PT ;  /* 0x0000000618187212 */ /* 0x000fc800078efcff */
[----:B------:R-:W-:Y:S01]  /*0810*/  ISETP.LT.OR P3, PT, R24, RZ, P3 ;  /* 0x000000ff1800720c */ /* 0x000fe20001f61670 */
[----:B---3--:R-:W-:-:S06]  /*0820*/  @!P0 IMAD R0, R12, R13, R0 ;  /* 0x0000000d0c008224 */ /* 0x008fcc00078e0200 */
[----:B------:R-:W2:Y:S04]  /*0830*/  @!P1 LDG.E R25, desc[UR6][R14.64+0x18] ;  /* 0x000018060e199981 */ /* 0x000ea8000c1e1900 */
[----:B------:R-:W2:Y:S04]  /*0840*/  @!P1 LDG.E R12, desc[UR6][R16.64+0x18] ;  /* 0x00001806100c9981 */ /* 0x000ea8000c1e1900 */
[----:B------:R-:W3:Y:S04]  /*0850*/  @!P3 LDG.E R24, desc[UR6][R16.64+0x1c] ;  /* 0x00001c061018b981 */ /* 0x000ee8000c1e1900 */
[----:B------:R-:W3:Y:S01]  /*0860*/  @!P3 LDG.E R13, desc[UR6][R14.64+0x1c] ;  /* 0x00001c060e0db981 */ /* 0x000ee2000c1e1900 */
[----:B------:R-:W-:-:S05]  /*0870*/  VIADD R18, R18, 0x8 ;  /* 0x0000000812127836 */ /* 0x000fca0000000000 */
[----:B------:R-:W-:Y:S01]  /*0880*/  ISETP.NE.AND P0, PT, R18, RZ, PT ;  /* 0x000000ff1200720c */ /* 0x000fe20003f05270 */
[----:B------:R-:W-:Y:S02]  /*0890*/  VIADD R22, R22, 0x8 ;  /* 0x0000000816167836 */ /* 0x000fe40000000000 */
[----:B------:R-:W-:Y:S02]  /*08a0*/  VIADD R23, R23, 0x8 ;  /* 0x0000000817177836 */ /* 0x000fe40000000000 */
[----:B------:R-:W-:Y:S02]  /*08b0*/  VIADD R21, R21, 0x8 ;  /* 0x0000000815157836 */ /* 0x000fe40000000000 */
[----:B--2---:R-:W-:-:S04]  /*08c0*/  @!P1 IMAD R0, R25, R12, R0 ;  /* 0x0000000c19009224 */ /* 0x004fc800078e0200 */
[----:B---3--:R-:W-:Y:S02]  /*08d0*/  @!P3 IMAD R0, R13, R24, R0 ;  /* 0x000000180d00b224 */ /* 0x008fe400078e0200 */
[----:B------:R-:W-:Y:S05]  /*08e0*/  @P0 BRA `(.L_x_4) ;  /* 0xfffffff800e80947 */ /* 0x000fea000383ffff */
[----:B------:R-:W-:Y:S05]  /*08f0*/  BSYNC.RECONVERGENT B2 ;  /* 0x0000000000027941 */ /* 0x000fea0003800200 */
.L_x_3:
[----:B------:R-:W-:-:S07]  /*0900*/  IMAD.MOV.U32 R18, RZ, RZ, R22 ;  /* 0x000000ffff127224 */ /* 0x000fce00078e0016 */
.L_x_2:
[----:B------:R-:W-:Y:S05]  /*0910*/  BSYNC.RECONVERGENT B1 ;  /* 0x0000000000017941 */ /* 0x000fea0003800200 */
.L_x_1:
[----:B------:R-:W-:Y:S01]  /*0920*/  ISETP.NE.AND P0, PT, R7, RZ, PT ;  /* 0x000000ff0700720c */ /* 0x000fe20003f05270 */
[----:B------:R-:W-:-:S12]  /*0930*/  BSSY.RECONVERGENT B1, `(.L_x_5) ;  /* 0x0000064000017945 */ /* 0x000fd80003800200 */
[----:B------:R-:W-:Y:S05]  /*0940*/  @!P0 BRA `(.L_x_6) ;  /* 0x0000000400888947 */ /* 0x000fea0003800000 */
[----:B------:R-:W-:Y:S01]  /*0950*/  VIADD R12, R7, 0xffffffff ;  /* 0xffffffff070c7836 */ /* 0x000fe20000000000 */
[----:B------:R-:W-:Y:S01]  /*0960*/  BSSY.RECONVERGENT B2, `(.L_x_7) ;  /* 0x000002e000027945 */ /* 0x000fe20003800200 */
[----:B------:R-:W-:-:S03]  /*0970*/  ISETP.NE.AND P5, PT, R8, RZ, PT ;  /* 0x000000ff0800720c */ /* 0x000fc60003fa5270 */
[----:B------:R-:W-:-:S13]  /*0980*/  ISETP.GE.U32.AND P0, PT, R12, 0x3, PT ;  /* 0x000000030c00780c */ /* 0x000fda0003f06070 */
[----:B------:R-:W-:Y:S05]  /*0990*/  @!P0 BRA `(.L_x_8) ;  /* 0x0000000000a88947 */ /* 0x000fea0003800000 */
[----:B------:R-:W0:Y:S01]  /*09a0*/  LDCU UR4, c[0x0][0x39c] ;  /* 0x00007380ff0477ac */ /* 0x000e220008000800 */
[C---:B------:R-:W-:Y:S01]  /*09b0*/  LOP3.LUT R12, R18.reuse, R6, RZ, 0xfc, !PT ;  /* 0x00000006120c7212 */ /* 0x040fe200078efcff */
[C---:B------:R-:W-:Y:S01]  /*09c0*/  VIADD R15, R18.reuse, 0x2 ;  /* 0x00000002120f7836 */ /* 0x040fe20000000000 */
[----:B------:R-:W-:Y:S01]  /*09d0*/  SHF.R.S32.HI R23, RZ, 0x1f, R19 ;  /* 0x0000001fff177819 */ /* 0x000fe20000011413 */
[C---:B------:R-:W-:Y:S02]  /*09e0*/  VIADD R14, R18.reuse, 0x1 ;  /* 0x00000001120e7836 */ /* 0x040fe40000000000 */
[----:B------:R-:W-:Y:S01]  /*09f0*/  VIADD R20, R18, 0x3 ;  /* 0x0000000312147836 */ /* 0x000fe20000000000 */
[----:B0-----:R-:W-:Y:S01]  /*0a00*/  ISETP.GE.AND P0, PT, R6, UR4, PT ;  /* 0x0000000406007c0c */ /* 0x001fe2000bf06270 */
[----:B------:R-:W0:Y:S03]  /*0a10*/  LDCU.64 UR4, c[0x0][0x380] ;  /* 0x00007000ff0477ac */ /* 0x000e260008000a00 */
[----:B------:R-:W-:-:S02]  /*0a20*/  ISETP.GE.OR P1, PT, R18, R11, P0 ;  /* 0x0000000b1200720c */ /* 0x000fc40000726670 */
[CC--:B------:R-:W-:Y:S02]  /*0a30*/  ISETP.GE.OR P3, PT, R15.reuse, R11.reuse, P0 ;  /* 0x0000000b0f00720c */ /* 0x0c0fe40000766670 */
[----:B------:R-:W-:Y:S02]  /*0a40*/  ISETP.LT.OR P1, PT, R12, RZ, P1 ;  /* 0x000000ff0c00720c */ /* 0x000fe40000f21670 */
[----:B------:R-:W1:Y:S01]  /*0a50*/  LDC.64 R12, c[0x0][0x390] ;  /* 0x0000e400ff0c7b82 */ /* 0x000e620000000a00 */
[-C--:B------:R-:W-:Y:S02]  /*0a60*/  LOP3.LUT R15, R15, R6.reuse, RZ, 0xfc, !PT ;  /* 0x000000060f0f7212 */ /* 0x080fe400078efcff */
[C---:B------:R-:W-:Y:S02]  /*0a70*/  ISETP.GE.OR P2, PT, R14.reuse, R11, P0 ;  /* 0x0000000b0e00720c */ /* 0x040fe40000746670 */
[----:B------:R-:W-:Y:S02]  /*0a80*/  LOP3.LUT R14, R14, R6, RZ, 0xfc, !PT ;  /* 0x000000060e0e7212 */ /* 0x000fe400078efcff */
[----:B------:R-:W-:-:S02]  /*0a90*/  ISETP.LT.OR P3, PT, R15, RZ, P3 ;  /* 0x000000ff0f00720c */ /* 0x000fc40001f61670 */
[C---:B------:R-:W-:Y:S02]  /*0aa0*/  IADD3 R15, P6, PT, R19.reuse, R18, RZ ;  /* 0x00000012130f7210 */ /* 0x040fe40007fde0ff */
[----:B------:R-:W2:Y:S01]  /*0ab0*/  @!P1 LDC.64 R16, c[0x0][0x380] ;  /* 0x0000e000ff109b82 */ /* 0x000ea20000000a00 */
[----:B------:R-:W-:Y:S01]  /*0ac0*/  @!P1 IMAD.IADD R21, R19, 0x1, R18 ;  /* 0x0000000113159824 */ /* 0x000fe200078e0212 */
[----:B------:R-:W-:Y:S02]  /*0ad0*/  ISETP.LT.OR P2, PT, R14, RZ, P2 ;  /* 0x000000ff0e00720c */ /* 0x000fe40001741670 */
[----:B------:R-:W-:Y:S02]  /*0ae0*/  LEA.HI.X.SX32 R22, R18, R23, 0x1, P6 ;  /* 0x0000001712167211 */ /* 0x000fe400030f0eff */
[----:B------:R-:W-:Y:S02]  /*0af0*/  ISETP.GE.OR P0, PT, R20, R11, P0 ;  /* 0x0000000b1400720c */ /* 0x000fe40000706670 */
[----:B0-----:R-:W-:-:S02]  /*0b00*/  LEA R14, P6, R15, UR4, 0x2 ;  /* 0x000000040f0e7c11 */ /* 0x001fc4000f8c10ff */
[----:B------:R-:W-:Y:S02]  /*0b10*/  LOP3.LUT R20, R20, R6, RZ, 0xfc, !PT ;  /* 0x0000000614147212 */ /* 0x000fe400078efcff */
[----:B------:R-:W-:Y:S02]  /*0b20*/  LEA.HI.X R15, R15, UR5, R22, 0x2, P6 ;  /* 0x000000050f0f7c11 */ /* 0x000fe4000b0f1416 */
[----:B------:R-:W-:-:S03]  /*0b30*/  ISETP.LT.OR P0, PT, R20, RZ, P0 ;  /* 0x000000ff1400720c */ /* 0x000fc60000701670 */
[----:B------:R-:W3:Y:S04]  /*0b40*/  @!P2 LDG.E R20, desc[UR6][R14.64+0x4] ;  /* 0x000004060e14a981 */ /* 0x000ee8000c1e1900 */
[----:B------:R-:W4:Y:S01]  /*0b50*/  @!P3 LDG.E R22, desc[UR6][R14.64+0x8] ;  /* 0x000008060e16b981 */ /* 0x000f22000c1e1900 */
[----:B--2---:R-:W-:-:S05]  /*0b60*/  @!P1 IMAD.WIDE R16, R21, 0x4, R16 ;  /* 0x0000000415109825 */ /* 0x004fca00078e0210 */
[----:B------:R-:W2:Y:S01]  /*0b70*/  @!P0 LDG.E R24, desc[UR6][R14.64+0xc] ;  /* 0x00000c060e188981 */ /* 0x000ea2000c1e1900 */
[----:B------:R-:W-:-:S03]  /*0b80*/  IMAD.IADD R21, R10, 0x1, R18 ;  /* 0x000000010a157824 */ /* 0x000fc600078e0212 */
[----:B------:R-:W5:Y:S01]  /*0b90*/  @!P1 LDG.E R16, desc[UR6][R16.64] ;  /* 0x0000000610109981 */ /* 0x000f62000c1e1900 */
[----:B-1----:R-:W-:-:S05]  /*0ba0*/  IMAD.WIDE R12, R21, 0x4, R12 ;  /* 0x00000004150c7825 */ /* 0x002fca00078e020c */
[----:B------:R-:W5:Y:S04]  /*0bb0*/  @!P1 LDG.E R21, desc[UR6][R12.64] ;  /* 0x000000060c159981 */ /* 0x000f68000c1e1900 */
[----:B------:R-:W3:Y:S04]  /*0bc0*/  @!P2 LDG.E R23, desc[UR6][R12.64+0x4] ;  /* 0x000004060c17a981 */ /* 0x000ee8000c1e1900 */
[----:B------:R-:W4:Y:S04]  /*0bd0*/  @!P3 LDG.E R25, desc[UR6][R12.64+0x8] ;  /* 0x000008060c19b981 */ /* 0x000f28000c1e1900 */
[----:B------:R-:W2:Y:S01]  /*0be0*/  @!P0 LDG.E R27, desc[UR6][R12.64+0xc] ;  /* 0x00000c060c1b8981 */ /* 0x000ea2000c1e1900 */
[----:B------:R-:W-:-:S02]  /*0bf0*/  VIADD R18, R18, 0x4 ;  /* 0x0000000412127836 */ /* 0x000fc40000000000 */
[----:B-----5:R-:W-:-:S04]  /*0c00*/  @!P1 IMAD R0, R21, R16, R0 ;  /* 0x0000001015009224 */ /* 0x020fc800078e0200 */
[----:B---3--:R-:W-:-:S04]  /*0c10*/  @!P2 IMAD R0, R23, R20, R0 ;  /* 0x000000141700a224 */ /* 0x008fc800078e0200 */
[----:B----4-:R-:W-:-:S04]  /*0c20*/  @!P3 IMAD R0, R25, R22, R0 ;  /* 0x000000161900b224 */ /* 0x010fc800078e0200 */
[----:B--2---:R-:W-:-:S07]  /*0c30*/  @!P0 IMAD R0, R27, R24, R0 ;  /* 0x000000181b008224 */ /* 0x004fce00078e0200 */
.L_x_8:
[----:B------:R-:W-:Y:S05]  /*0c40*/  BSYNC.RECONVERGENT B2 ;  /* 0x0000000000027941 */ /* 0x000fea0003800200 */
.L_x_7:
[----:B------:R-:W-:Y:S05]  /*0c50*/  @!P5 BRA `(.L_x_6) ;  /* 0x0000000000c4d947 */ /* 0x000fea0003800000 */
[----:B------:R-:W-:Y:S01]  /*0c60*/  ISETP.NE.AND P0, PT, R8, 0x1, PT ;  /* 0x000000010800780c */ /* 0x000fe20003f05270 */
[----:B------:R-:W-:Y:S01]  /*0c70*/  BSSY.RECONVERGENT B2, `(.L_x_9) ;  /* 0x000001f000027945 */ /* 0x000fe20003800200 */
[----:B------:R-:W-:-:S11]  /*0c80*/  LOP3.LUT P2, RZ, R4, 0x1, RZ, 0xc0, !PT ;  /* 0x0000000104ff7812 */ /* 0x000fd6000784c0ff */
[----:B------:R-:W-:Y:S05]  /*0c90*/  @!P0 BRA `(.L_x_10) ;  /* 0x0000000000708947 */ /* 0x000fea0003800000 */
[----:B------:R-:W0:Y:S01]  /*0ca0*/  LDCU UR4, c[0x0][0x39c] ;  /* 0x00007380ff0477ac */ /* 0x000e220008000800 */
[C---:B------:R-:W-:Y:S01]  /*0cb0*/  VIADD R12, R18.reuse, 0x1 ;  /* 0x00000001120c7836 */ /* 0x040fe20000000000 */
[----:B------:R-:W-:Y:S01]  /*0cc0*/  LOP3.LUT R13, R18, R6, RZ, 0xfc, !PT ;  /* 0x00000006120d7212 */ /* 0x000fe200078efcff */
[----:B------:R-:W-:-:S03]  /*0cd0*/  IMAD.IADD R21, R10, 0x1, R18 ;  /* 0x000000010a157824 */ /* 0x000fc600078e0212 */
[----:B------:R-:W-:Y:S02]  /*0ce0*/  LOP3.LUT R14, R12, R6, RZ, 0xfc, !PT ;  /* 0x000000060c0e7212 */ /* 0x000fe400078efcff */
[----:B0-----:R-:W-:-:S04]  /*0cf0*/  ISETP.GE.AND P0, PT, R6, UR4, PT ;  /* 0x0000000406007c0c */ /* 0x001fc8000bf06270 */
[-C--:B------:R-:W-:Y:S02]  /*0d00*/  ISETP.GE.OR P1, PT, R12, R11.reuse, P0 ;  /* 0x0000000b0c00720c */ /* 0x080fe40000726670 */
[----:B------:R-:W-:Y:S02]  /*0d10*/  ISETP.GE.OR P0, PT, R18, R11, P0 ;  /* 0x0000000b1200720c */ /* 0x000fe40000706670 */
[----:B------:R-:W-:Y:S02]  /*0d20*/  ISETP.LT.OR P1, PT, R14, RZ, P1 ;  /* 0x000000ff0e00720c */ /* 0x000fe40000f21670 */
[----:B------:R-:W-:Y:S01]  /*0d30*/  ISETP.LT.OR P0, PT, R13, RZ, P0 ;  /* 0x000000ff0d00720c */ /* 0x000fe20000701670 */
[----:B------:R-:W0:Y:S10]  /*0d40*/  LDC.64 R14, c[0x0][0x390] ;  /* 0x0000e400ff0e7b82 */ /* 0x000e340000000a00 */
[----:B------:R-:W1:Y:S01]  /*0d50*/  @!P1 LDC.64 R12, c[0x0][0x380] ;  /* 0x0000e000ff0c9b82 */ /* 0x000e620000000a00 */
[----:B------:R-:W-:Y:S01]  /*0d60*/  @!P1 SHF.R.S32.HI R25, RZ, 0x1f, R19 ;  /* 0x0000001fff199819 */ /* 0x000fe20000011413 */
[C---:B------:R-:W-:Y:S01]  /*0d70*/  @!P0 IMAD.IADD R23, R19.reuse, 0x1, R18 ;  /* 0x0000000113178824 */ /* 0x040fe200078e0212 */
[----:B------:R-:W-:-:S04]  /*0d80*/  @!P1 IADD3 R20, P3, PT, R19, R18, RZ ;  /* 0x0000001213149210 */ /* 0x000fc80007f7e0ff */
[----:B------:R-:W-:Y:S01]  /*0d90*/  @!P1 LEA.HI.X.SX32 R25, R18, R25, 0x1, P3 ;  /* 0x0000001912199211 */ /* 0x000fe200018f0eff */
[----:B------:R-:W2:Y:S01]  /*0da0*/  @!P0 LDC.64 R16, c[0x0][0x380] ;  /* 0x0000e000ff108b82 */ /* 0x000ea20000000a00 */
[----:B0-----:R-:W-:-:S05]  /*0db0*/  IMAD.WIDE R14, R21, 0x4, R14 ;  /* 0x00000004150e7825 */ /* 0x001fca00078e020e */
[----:B------:R-:W3:Y:S01]  /*0dc0*/  @!P0 LDG.E R21, desc[UR6][R14.64] ;  /* 0x000000060e158981 */ /* 0x000ee2000c1e1900 */
[----:B-1----:R-:W-:-:S04]  /*0dd0*/  @!P1 LEA R12, P3, R20, R12, 0x2 ;  /* 0x0000000c140c9211 */ /* 0x002fc800078610ff */
[----:B------:R-:W-:Y:S01]  /*0de0*/  @!P1 LEA.HI.X R13, R20, R13, R25, 0x2, P3 ;  /* 0x0000000d140d9211 */ /* 0x000fe200018f1419 */
[----:B--2---:R-:W-:-:S04]  /*0df0*/  @!P0 IMAD.WIDE R16, R23, 0x4, R16 ;  /* 0x0000000417108825 */ /* 0x004fc800078e0210 */
[----:B------:R-:W2:Y:S04]  /*0e00*/  @!P1 LDG.E R12, desc[UR6][R12.64+0x4] ;  /* 0x000004060c0c9981 */ /* 0x000ea8000c1e1900 */
[----:B------:R-:W2:Y:S04]  /*0e10*/  @!P1 LDG.E R23, desc[UR6][R14.64+0x4] ;  /* 0x000004060e179981 */ /* 0x000ea8000c1e1900 */
[----:B------:R-:W3:Y:S01]  /*0e20*/  @!P0 LDG.E R16, desc[UR6][R16.64] ;  /* 0x0000000610108981 */ /* 0x000ee2000c1e1900 */
[----:B------:R-:W-:Y:S01]  /*0e30*/  IADD3 R18, PT, PT, R18, 0x2, RZ ;  /* 0x0000000212127810 */ /* 0x000fe20007ffe0ff */
[----:B---3--:R-:W-:-:S04]  /*0e40*/  @!P0 IMAD R0, R16, R21, R0 ;  /* 0x0000001510008224 */ /* 0x008fc800078e0200 */
[----:B--2---:R-:W-:-:S07]  /*0e50*/  @!P1 IMAD R0, R23, R12, R0 ;  /* 0x0000000c17009224 */ /* 0x004fce00078e0200 */
.L_x_10:
[----:B------:R-:W-:Y:S05]  /*0e60*/  BSYNC.RECONVERGENT B2 ;  /* 0x0000000000027941 */ /* 0x000fea0003800200 */
.L_x_9:
[----:B------:R-:W-:Y:S05]  /*0e70*/  @!P2 BRA `(.L_x_6) ;  /* 0x00000000003ca947 */ /* 0x000fea0003800000 */
[----:B------:R-:W0:Y:S01]  /*0e80*/  LDCU UR4, c[0x0][0x39c] ;  /* 0x00007380ff0477ac */ /* 0x000e220008000800 */
[----:B------:R-:W-:Y:S02]  /*0e90*/  LOP3.LUT R12, R18, R6, RZ, 0xfc, !PT ;  /* 0x00000006120c7212 */ /* 0x000fe400078efcff */
[----:B0-----:R-:W-:-:S04]  /*0ea0*/  ISETP.GE.AND P0, PT, R6, UR4, PT ;  /* 0x0000000406007c0c */ /* 0x001fc8000bf06270 */
[----:B------:R-:W-:-:S04]  /*0eb0*/  ISETP.GE.OR P0, PT, R18, R11, P0 ;  /* 0x0000000b1200720c */ /* 0x000fc80000706670 */
[----:B------:R-:W-:-:S13]  /*0ec0*/  ISETP.LT.OR P0, PT, R12, RZ, P0 ;  /* 0x000000ff0c00720c */ /* 0x000fda0000701670 */
[----:B------:R-:W-:Y:S05]  /*0ed0*/  @P0 BRA `(.L_x_6) ;  /* 0x0000000000240947 */ /* 0x000fea0003800000 */
[----:B------:R-:W0:Y:S01]  /*0ee0*/  LDC.64 R14, c[0x0][0x390] ;  /* 0x0000e400ff0e7b82 */ /* 0x000e220000000a00 */
[--C-:B------:R-:W-:Y:S02]  /*0ef0*/  IMAD.IADD R11, R10, 0x1, R18.reuse ;  /* 0x000000010a0b7824 */ /* 0x100fe400078e0212 */
[----:B------:R-:W-:-:S05]  /*0f00*/  IMAD.IADD R19, R19, 0x1, R18 ;  /* 0x0000000113137824 */ /* 0x000fca00078e0212 */
[----:B------:R-:W1:Y:S01]  /*0f10*/  LDC.64 R12, c[0x0][0x380] ;  /* 0x0000e000ff0c7b82 */ /* 0x000e620000000a00 */
[----:B0-----:R-:W-:-:S06]  /*0f20*/  IMAD.WIDE R14, R11, 0x4, R14 ;  /* 0x000000040b0e7825 */ /* 0x001fcc00078e020e */
[----:B------:R-:W2:Y:S01]  /*0f30*/  LDG.E R15, desc[UR6][R14.64] ;  /* 0x000000060e0f7981 */ /* 0x000ea2000c1e1900 */
[----:B-1----:R-:W-:-:S06]  /*0f40*/  IMAD.WIDE R12, R19, 0x4, R12 ;  /* 0x00000004130c7825 */ /* 0x002fcc00078e020c */
[----:B------:R-:W2:Y:S02]  /*0f50*/  LDG.E R12, desc[UR6][R12.64] ;  /* 0x000000060c0c7981 */ /* 0x000ea4000c1e1900 */
[----:B--2---:R-:W-:-:S07]  /*0f60*/  IMAD R0, R15, R12, R0 ;  /* 0x0000000c0f007224 */ /* 0x004fce00078e0200 */
.L_x_6:
[----:B------:R-:W-:Y:S05]  /*0f70*/  BSYNC.RECONVERGENT B1 ;  /* 0x0000000000017941 */ /* 0x000fea0003800200 */
.L_x_5:
[----:B------:R-:W0:Y:S01]  /*0f80*/  LDCU UR4, c[0x0][0x3a0] ;  /* 0x00007400ff0477ac */ /* 0x000e220008000800 */
[----:B------:R-:W-:Y:S02]  /*0f90*/  VIADD R6, R6, 0x1 ;  /* 0x0000000106067836 */ /* 0x000fe40000000000 */
[----:B0-----:R-:W-:-:S05]  /*0fa0*/  VIADD R11, R5, UR4 ;  /* 0x00000004050b7c36 */ /* 0x001fca0008000000 */
[----:B------:R-:W-:-:S13]  /*0fb0*/  ISETP.GE.AND P0, PT, R6, R11, PT ;  /* 0x0000000b0600720c */ /* 0x000fda0003f06270 */
[----:B------:R-:W-:Y:S05]  /*0fc0*/  @!P0 BRA `(.L_x_11) ;  /* 0xfffffff000f08947 */ /* 0x000fea000383ffff */
[----:B------:R-:W-:Y:S05]  /*0fd0*/  BSYNC.RECONVERGENT B0 ;  /* 0x0000000000007941 */ /* 0x000fea0003800200 */
.L_x_0:
[----:B------:R-:W0:Y:S01]  /*0fe0*/  LDC R9, c[0x0][0x3a4] ;  /* 0x0000e900ff097b82 */ /* 0x000e220000000800 */
[----:B------:R-:W-:-:S07]  /*0ff0*/  IMAD.MOV.U32 R2, RZ, RZ, R0 ;  /* 0x000000ffff027224 */ /* 0x000fce00078e0000 */
[----:B------:R-:W1:Y:S01]  /*1000*/  LDC.64 R4, c[0x0][0x388] ;  /* 0x0000e200ff047b82 */ /* 0x000e620000000a00 */
[----:B0-----:R-:W-:-:S13]  /*1010*/  ISETP.NE.AND P0, PT, R9, RZ, PT ;  /* 0x000000ff0900720c */ /* 0x001fda0003f05270 */
[----:B-1----:R-:W-:Y:S05]  /*1020*/  @!P0 BRA `(.L_x_12) ;  /* 0x0000000000608947 */ /* 0x002fea0003800000 */
[----:B------:R-:W-:-:S04]  /*1030*/  IABS R11, R9 ;  /* 0x00000009000b7213 */ /* 0x000fc80000000000 */
[----:B------:R-:W0:Y:S08]  /*1040*/  I2F.RP R0, R11 ;  /* 0x0000000b00007306 */ /* 0x000e300000209400 */
[----:B0-----:R-:W0:Y:S02]  /*1050*/  MUFU.RCP R0, R0 ;  /* 0x0000000000007308 */ /* 0x001e240000001000 */
[----:B0-----:R-:W-:-:S06]  /*1060*/  VIADD R6, R0, 0xffffffe ;  /* 0x0ffffffe00067836 */ /* 0x001fcc0000000000 */
        /* <DEDUP_REMOVED lines=19> */
[----:B------:R-:W-:-:S07]  /*11a0*/  IMAD.MOV.U32 R2, RZ, RZ, R7 ;  /* 0x000000ffff027224 */ /* 0x000fce00078e0007 */
.L_x_12:
[----:B------:R-:W-:Y:S01]  /*11b0*/  VIMNMX R0, PT, PT, RZ, R2, !PT ;  /* 0x00000002ff007248 */ /* 0x000fe20007fe0100 */
[----:B------:R-:W-:-:S03]  /*11c0*/  IMAD.WIDE R4, R3, 0x4, R4 ;  /* 0x0000000403047825 */ /* 0x000fc600078e0204 */
[----:B------:R-:W-:-:S05]  /*11d0*/  VIMNMX R3, PT, PT, R0, 0xff, PT ;  /* 0x000000ff00037848 */ /* 0x000fca0003fe0100 */
[----:B------:R-:W-:Y:S01]  /*11e0*/  STG.E desc[UR6][R4.64], R3 ;  /* 0x0000000304007986 */ /* 0x000fe2000c101906 */
[----:B------:R-:W-:Y:S05]  /*11f0*/  EXIT ;  /* 0x000000000000794d */ /* 0x000fea0003800000 */
.L_x_13:
[----:B------:R-:W-:-:S00]  /*1200*/  BRA `(.L_x_13) ;  /* 0xfffffffc00fc7947 */ /* 0x000fc0000383ffff */
[----:B------:R-:W-:-:S00]  /*1210*/  NOP ;  /* 0x0000000000007918 */ /* 0x000fc00000000000 */
        /* <DEDUP_REMOVED lines=14> */
.L_x_14:


//--------------------- .nv.shared.reserved.0     --------------------------
	.section	.nv.shared.reserved.0,"aw",@nobits
	.weak		__nv_reservedSMEM_offset_0_alias
	.size		__nv_reservedSMEM_offset_0_alias, 0, 64
	.other		__nv_reservedSMEM_offset_0_alias,@"STO_CUDA_RESERVED_SHARED STV_DEFAULT"
__nv_reservedSMEM_offset_0_alias:
	.zero		0
	.zero		64


//--------------------- .nv.constant0._Z7sharpenPiS_S_iiii --------------------------
	.section	.nv.constant0._Z7sharpenPiS_S_iiii,"a",@progbits
	.sectionflags	@""
	.align	4
.nv.constant0._Z7sharpenPiS_S_iiii:
	.zero		936


//--------------------- SYMBOLS --------------------------

	.type		.nv.reservedSmem.offset0,@object
	.size		.nv.reservedSmem.offset0,0x4
